//
// Generated by NVIDIA NVVM Compiler
//
// Compiler Build ID: CL-36424714
// Cuda compilation tools, release 13.0, V13.0.88
// Based on NVVM 20.0.0
//

.version 9.0
.target sm_100
.address_size 64

	// .globl	_Z12imgMulKernelPfS_iiS_ii

.visible .entry _Z12imgMulKernelPfS_iiS_ii(
	.param .u64 .ptr .align 1 _Z12imgMulKernelPfS_iiS_ii_param_0,
	.param .u64 .ptr .align 1 _Z12imgMulKernelPfS_iiS_ii_param_1,
	.param .u32 _Z12imgMulKernelPfS_iiS_ii_param_2,
	.param .u32 _Z12imgMulKernelPfS_iiS_ii_param_3,
	.param .u64 .ptr .align 1 _Z12imgMulKernelPfS_iiS_ii_param_4,
	.param .u32 _Z12imgMulKernelPfS_iiS_ii_param_5,
	.param .u32 _Z12imgMulKernelPfS_iiS_ii_param_6
)
{
	.reg .pred 	%p<11>;
	.reg .b32 	%r<45>;
	.reg .b32 	%f<29>;
	.reg .b64 	%rd<30>;

	ld.param.u64 	%rd1, [_Z12imgMulKernelPfS_iiS_ii_param_0];
	ld.param.u64 	%rd2, [_Z12imgMulKernelPfS_iiS_ii_param_1];
	ld.param.u32 	%r6, [_Z12imgMulKernelPfS_iiS_ii_param_2];
	ld.param.u32 	%r7, [_Z12imgMulKernelPfS_iiS_ii_param_3];
	ld.param.u64 	%rd3, [_Z12imgMulKernelPfS_iiS_ii_param_4];
	ld.param.u32 	%r5, [_Z12imgMulKernelPfS_iiS_ii_param_5];
	mov.u32 	%r8, %ntid.x;
	mov.u32 	%r9, %ctaid.x;
	mov.u32 	%r10, %tid.x;
	mad.lo.s32 	%r11, %r8, %r9, %r10;
	mov.u32 	%r12, %ntid.y;
	mov.u32 	%r13, %ctaid.y;
	mov.u32 	%r14, %tid.y;
	mad.lo.s32 	%r15, %r12, %r13, %r14;
	setp.eq.s32 	%p1, %r15, 0;
	add.s32 	%r16, %r7, -1;
	setp.eq.s32 	%p2, %r15, %r16;
	or.pred  	%p3, %p1, %p2;
	setp.eq.s32 	%p4, %r11, 0;
	or.pred  	%p5, %p4, %p3;
	add.s32 	%r17, %r6, -1;
	setp.eq.s32 	%p6, %r11, %r17;
	or.pred  	%p7, %p5, %p6;
	@%p7 bra 	$L__BB0_3;
	setp.ge.s32 	%p8, %r11, %r6;
	setp.ge.s32 	%p9, %r15, %r7;
	or.pred  	%p10, %p8, %p9;
	@%p10 bra 	$L__BB0_3;
	cvta.to.global.u64 	%rd4, %rd3;
	cvta.to.global.u64 	%rd5, %rd1;
	add.s32 	%r18, %r15, -1;
	mul.lo.s32 	%r19, %r6, %r18;
	cvt.s64.s32 	%rd6, %r19;
	cvt.s64.s32 	%rd7, %r11;
	add.s64 	%rd8, %rd6, %rd7;
	shl.b64 	%rd9, %rd8, 2;
	add.s64 	%rd10, %rd5, %rd9;
	ld.global.f32 	%f1, [%rd10+-4];
	ld.global.f32 	%f2, [%rd4];
	mul.f32 	%f3, %f1, %f2;
	cvt.rzi.s32.f32 	%r20, %f3;
	add.s32 	%r21, %r19, %r11;
	mul.wide.s32 	%rd11, %r21, 4;
	add.s64 	%rd12, %rd5, %rd11;
	ld.global.f32 	%f4, [%rd12];
	ld.global.f32 	%f5, [%rd4+4];
	mul.f32 	%f6, %f4, %f5;
	cvt.rzi.s32.f32 	%r22, %f6;
	ld.global.f32 	%f7, [%rd12+4];
	ld.global.f32 	%f8, [%rd4+8];
	mul.f32 	%f9, %f7, %f8;
	cvt.rzi.s32.f32 	%r23, %f9;
	mul.lo.s32 	%r24, %r6, %r15;
	cvt.s64.s32 	%rd13, %r24;
	add.s64 	%rd14, %rd13, %rd7;
	shl.b64 	%rd15, %rd14, 2;
	add.s64 	%rd16, %rd5, %rd15;
	ld.global.f32 	%f10, [%rd16+-4];
	mul.wide.s32 	%rd17, %r5, 4;
	add.s64 	%rd18, %rd4, %rd17;
	ld.global.f32 	%f11, [%rd18];
	mul.f32 	%f12, %f10, %f11;
	cvt.rzi.s32.f32 	%r25, %f12;
	add.s32 	%r26, %r21, %r6;
	mul.wide.s32 	%rd19, %r6, 4;
	add.s64 	%rd20, %rd12, %rd19;
	ld.global.f32 	%f13, [%rd20];
	ld.global.f32 	%f14, [%rd18+4];
	mul.f32 	%f15, %f13, %f14;
	cvt.rzi.s32.f32 	%r27, %f15;
	ld.global.f32 	%f16, [%rd20+4];
	ld.global.f32 	%f17, [%rd18+8];
	mul.f32 	%f18, %f16, %f17;
	cvt.rzi.s32.f32 	%r28, %f18;
	add.s32 	%r29, %r24, %r6;
	cvt.s64.s32 	%rd21, %r29;
	add.s64 	%rd22, %rd21, %rd7;
	shl.b64 	%rd23, %rd22, 2;
	add.s64 	%rd24, %rd5, %rd23;
	ld.global.f32 	%f19, [%rd24+-4];
	add.s64 	%rd25, %rd18, %rd17;
	ld.global.f32 	%f20, [%rd25];
	mul.f32 	%f21, %f19, %f20;
	cvt.rzi.s32.f32 	%r30, %f21;
	add.s64 	%rd26, %rd20, %rd19;
	ld.global.f32 	%f22, [%rd26];
	ld.global.f32 	%f23, [%rd25+4];
	mul.f32 	%f24, %f22, %f23;
	cvt.rzi.s32.f32 	%r31, %f24;
	ld.global.f32 	%f25, [%rd26+4];
	ld.global.f32 	%f26, [%rd25+8];
	mul.f32 	%f27, %f25, %f26;
	cvt.rzi.s32.f32 	%r32, %f27;
	add.s32 	%r33, %r22, %r20;
	add.s32 	%r34, %r33, %r23;
	add.s32 	%r35, %r34, %r25;
	add.s32 	%r36, %r35, %r27;
	add.s32 	%r37, %r36, %r28;
	add.s32 	%r38, %r37, %r30;
	add.s32 	%r39, %r38, %r31;
	add.s32 	%r40, %r39, %r32;
	mul.hi.s32 	%r41, %r40, 954437177;
	shr.u32 	%r42, %r41, 31;
	shr.s32 	%r43, %r41, 1;
	add.s32 	%r44, %r43, %r42;
	cvt.rn.f32.s32 	%f28, %r44;
	cvta.to.global.u64 	%rd27, %rd2;
	mul.wide.s32 	%rd28, %r26, 4;
	add.s64 	%rd29, %rd27, %rd28;
	st.global.f32 	[%rd29], %f28;
$L__BB0_3:
	ret;

}


// ===== COMPILED SASS (sm_100) =====

	.target	sm_100

	.elftype	@"ET_EXEC"


//--------------------- .note.nv.tkinfo           --------------------------
	.section	.note.nv.tkinfo,"",@"SHT_NOTE"
	.sectionflags	@"SHF_NOTE_NV_TKINFO"
	.tkinfo
        /*0018*/ 	.word	0x00000002
        /*0030*/ 	.string	""
        /*0030*/ 	.string	"ptxas"
        /*0030*/ 	.string	"Cuda compilation tools, release 13.0, V13.0.88"
        /*0030*/ 	.string	"Build cuda_13.0.r13.0/compiler.36424714_0"
        /*0030*/ 	.string	"-arch sm_100 -m 64 "



//--------------------- .note.nv.cuinfo           --------------------------
	.section	.note.nv.cuinfo,"",@"SHT_NOTE"
	.sectionflags	@"SHF_NOTE_NV_CUINFO"
        /*0018*/ 	.short	0x0002
        /*001a*/ 	.short	0x0064
        /*001c*/ 	.short	0x0082
	.zero		2


//--------------------- .nv.info                  --------------------------
	.section	.nv.info,"",@"SHT_CUDA_INFO"
	.align	4


	//----- nvinfo : EIATTR_REGCOUNT
	.align		4
        /*0000*/ 	.byte	0x04, 0x2f
        /*0002*/ 	.short	(.L_1 - .L_0)
	.align		4
.L_0:
        /*0004*/ 	.word	index@(_Z12imgMulKernelPfS_iiS_ii)
        /*0008*/ 	.word	0x00000020


	//----- nvinfo : EIATTR_FRAME_SIZE
	.align		4
.L_1:
        /*000c*/ 	.byte	0x04, 0x11
        /*000e*/ 	.short	(.L_3 - .L_2)
	.align		4
.L_2:
        /*0010*/ 	.word	index@(_Z12imgMulKernelPfS_iiS_ii)
        /*0014*/ 	.word	0x00000000


	//----- nvinfo : EIATTR_MIN_STACK_SIZE
	.align		4
.L_3:
        /*0018*/ 	.byte	0x04, 0x12
        /*001a*/ 	.short	(.L_5 - .L_4)
	.align		4
.L_4:
        /*001c*/ 	.word	index@(_Z12imgMulKernelPfS_iiS_ii)
        /*0020*/ 	.word	0x00000000
.L_5:


//--------------------- .nv.compat                --------------------------
	.section	.nv.compat,"",@"SHT_CUDA_COMPAT_INFO"
	.align	4
        /*0000*/ 	.byte	0x02, 0x09, 0x00, 0x00, 0x02, 0x02, 0x01, 0x00, 0x02, 0x05, 0x05, 0x00, 0x03, 0x07, 0x01, 0x01
        /*0010*/ 	.byte	0x02, 0x03, 0x00, 0x00, 0x02, 0x06, 0x01, 0x00, 0x04, 0x0b, 0x08, 0x00, 0x09, 0x00, 0x00, 0x00
        /*0020*/ 	.byte	0x00, 0x00, 0x00, 0x00


//--------------------- .nv.info._Z12imgMulKernelPfS_iiS_ii --------------------------
	.section	.nv.info._Z12imgMulKernelPfS_iiS_ii,"",@"SHT_CUDA_INFO"
	.sectionflags	@""
	.align	4


	//----- nvinfo : EIATTR_CUDA_API_VERSION
	.align		4
        /*0000*/ 	.byte	0x04, 0x37
        /*0002*/ 	.short	(.L_7 - .L_6)
.L_6:
        /*0004*/ 	.word	0x00000082


	//----- nvinfo : EIATTR_KPARAM_INFO
	.align		4
.L_7:
        /*0008*/ 	.byte	0x04, 0x17
        /*000a*/ 	.short	(.L_9 - .L_8)
.L_8:
        /*000c*/ 	.word	0x00000000
        /*0010*/ 	.short	0x0006
        /*0012*/ 	.short	0x0024
        /*0014*/ 	.byte	0x00, 0xf0, 0x11, 0x00


	//----- nvinfo : EIATTR_KPARAM_INFO
	.align		4
.L_9:
        /*0018*/ 	.byte	0x04, 0x17
        /*001a*/ 	.short	(.L_11 - .L_10)
.L_10:
        /*001c*/ 	.word	0x00000000
        /*0020*/ 	.short	0x0005
        /*0022*/ 	.short	0x0020
        /*0024*/ 	.byte	0x00, 0xf0, 0x11, 0x00


	//----- nvinfo : EIATTR_KPARAM_INFO
	.align		4
.L_11:
        /*0028*/ 	.byte	0x04, 0x17
        /*002a*/ 	.short	(.L_13 - .L_12)
.L_12:
        /*002c*/ 	.word	0x00000000
        /*0030*/ 	.short	0x0004
        /*0032*/ 	.short	0x0018
        /*0034*/ 	.byte	0x00, 0xf5, 0x21, 0x00


	//----- nvinfo : EIATTR_KPARAM_INFO
	.align		4
.L_13:
        /*0038*/ 	.byte	0x04, 0x17
        /*003a*/ 	.short	(.L_15 - .L_14)
.L_14:
        /*003c*/ 	.word	0x00000000
        /*0040*/ 	.short	0x0003
        /*0042*/ 	.short	0x0014
        /*0044*/ 	.byte	0x00, 0xf0, 0x11, 0x00


	//----- nvinfo : EIATTR_KPARAM_INFO
	.align		4
.L_15:
        /*0048*/ 	.byte	0x04, 0x17
        /*004a*/ 	.short	(.L_17 - .L_16)
.L_16:
        /*004c*/ 	.word	0x00000000
        /*0050*/ 	.short	0x0002
        /*0052*/ 	.short	0x0010
        /*0054*/ 	.byte	0x00, 0xf0, 0x11, 0x00


	//----- nvinfo : EIATTR_KPARAM_INFO
	.align		4
.L_17:
        /*0058*/ 	.byte	0x04, 0x17
        /*005a*/ 	.short	(.L_19 - .L_18)
.L_18:
        /*005c*/ 	.word	0x00000000
        /*0060*/ 	.short	0x0001
        /*0062*/ 	.short	0x0008
        /*0064*/ 	.byte	0x00, 0xf5, 0x21, 0x00


	//----- nvinfo : EIATTR_KPARAM_INFO
	.align		4
.L_19:
        /*0068*/ 	.byte	0x04, 0x17
        /*006a*/ 	.short	(.L_21 - .L_20)
.L_20:
        /*006c*/ 	.word	0x00000000
        /*0070*/ 	.short	0x0000
        /*0072*/ 	.short	0x0000
        /*0074*/ 	.byte	0x00, 0xf5, 0x21, 0x00


	//----- nvinfo : EIATTR_SPARSE_MMA_MASK
	.align		4
.L_21:
        /*0078*/ 	.byte	0x03, 0x50
        /*007a*/ 	.short	0x0000


	//----- nvinfo : EIATTR_MAXREG_COUNT
	.align		4
        /*007c*/ 	.byte	0x03, 0x1b
        /*007e*/ 	.short	0x00ff


	//----- nvinfo : EIATTR_MERCURY_ISA_VERSION
	.align		4
        /*0080*/ 	.byte	0x03, 0x5f
        /*0082*/ 	.short	0x0101


	//----- nvinfo : EIATTR_VRC_CTA_INIT_COUNT
	.align		4
        /*0084*/ 	.byte	0x02, 0x4a
	.zero		1
	.zero		1


	//----- nvinfo : EIATTR_EXIT_INSTR_OFFSETS
	.align		4
        /*0088*/ 	.byte	0x04, 0x1c
        /*008a*/ 	.short	(.L_23 - .L_22)


	//   ....[0]....
.L_22:
        /*008c*/ 	.word	0x00000100


	//   ....[1]....
        /*0090*/ 	.word	0x00000130


	//   ....[2]....
        /*0094*/ 	.word	0x00000610


	//----- nvinfo : EIATTR_CBANK_PARAM_SIZE
	.align		4
.L_23:
        /*0098*/ 	.byte	0x03, 0x19
        /*009a*/ 	.short	0x0028


	//----- nvinfo : EIATTR_PARAM_CBANK
	.align		4
        /*009c*/ 	.byte	0x04, 0x0a
        /*009e*/ 	.short	(.L_25 - .L_24)
	.align		4
.L_24:
        /*00a0*/ 	.word	index@(.nv.constant0._Z12imgMulKernelPfS_iiS_ii)
        /*00a4*/ 	.short	0x0380
        /*00a6*/ 	.short	0x0028


	//----- nvinfo : EIATTR_SW_WAR
	.align		4
.L_25:
        /*00a8*/ 	.byte	0x04, 0x36
        /*00aa*/ 	.short	(.L_27 - .L_26)
.L_26:
        /*00ac*/ 	.word	0x00000008
.L_27:


//--------------------- .nv.callgraph             --------------------------
	.section	.nv.callgraph,"",@"SHT_CUDA_CALLGRAPH"
	.align	4
	.sectionentsize	8
	.align		4
        /*0000*/ 	.word	0x00000000
	.align		4
        /*0004*/ 	.word	0xffffffff
	.align		4
        /*0008*/ 	.word	0x00000000
	.align		4
        /*000c*/ 	.word	0xfffffffe
	.align		4
        /*0010*/ 	.word	0x00000000
	.align		4
        /*0014*/ 	.word	0xfffffffd
	.align		4
        /*0018*/ 	.word	0x00000000
	.align		4
        /*001c*/ 	.word	0xfffffffc


//--------------------- .text._Z12imgMulKernelPfS_iiS_ii --------------------------
	.section	.text._Z12imgMulKernelPfS_iiS_ii,"ax",@progbits
	.align	128
        .global         _Z12imgMulKernelPfS_iiS_ii
        .type           _Z12imgMulKernelPfS_iiS_ii,@function
        .size           _Z12imgMulKernelPfS_iiS_ii,(.L_x_1 - _Z12imgMulKernelPfS_iiS_ii)
        .other          _Z12imgMulKernelPfS_iiS_ii,@"STO_CUDA_ENTRY STV_DEFAULT"
_Z12imgMulKernelPfS_iiS_ii:
.text._Z12imgMulKernelPfS_iiS_ii:
[----:B------:R-:W-:Y:S01]  /*0000*/  LDC R1, c[0x0][0x37c] ;  /* 0x0000df00ff017b82 */ /* 0x000fe20000000800 */
[----:B------:R-:W0:Y:S07]  /*0010*/  S2R R0, SR_CTAID.Y ;  /* 0x0000000000007919 */ /* 0x000e2e0000002600 */
[----:B------:R-:W1:Y:S01]  /*0020*/  LDC.64 R2, c[0x0][0x390] ;  /* 0x0000e400ff027b82 */ /* 0x000e620000000a00 */
[----:B------:R-:W2:Y:S01]  /*0030*/  LDCU UR4, c[0x0][0x360] ;  /* 0x00006c00ff0477ac */ /* 0x000ea20008000800 */
[----:B------:R-:W0:Y:S01]  /*0040*/  S2R R5, SR_TID.Y ;  /* 0x0000000000057919 */ /* 0x000e220000002200 */
[----:B------:R-:W0:Y:S01]  /*0050*/  LDCU UR5, c[0x0][0x364] ;  /* 0x00006c80ff0577ac */ /* 0x000e220008000800 */
[----:B------:R-:W2:Y:S01]  /*0060*/  S2R R7, SR_CTAID.X ;  /* 0x0000000000077919 */ /* 0x000ea20000002500 */
[----:B------:R-:W2:Y:S01]  /*0070*/  S2R R4, SR_TID.X ;  /* 0x0000000000047919 */ /* 0x000ea20000002100 */
[----:B0-----:R-:W-:-:S02]  /*0080*/  IMAD R0, R0, UR5, R5 ;  /* 0x0000000500007c24 */ /* 0x001fc4000f8e0205 */
[----:B-1----:R-:W-:-:S05]  /*0090*/  VIADD R5, R3, 0xffffffff ;  /* 0xffffffff03057836 */ /* 0x002fca0000000000 */
[----:B------:R-:W-:Y:S01]  /*00a0*/  ISETP.NE.AND P0, PT, R0, R5, PT ;  /* 0x000000050000720c */ /* 0x000fe20003f05270 */
[----:B--2---:R-:W-:Y:S02]  /*00b0*/  IMAD R7, R7, UR4, R4 ;  /* 0x0000000407077c24 */ /* 0x004fe4000f8e0204 */
[----:B------:R-:W-:Y:S01]  /*00c0*/  VIADD R4, R2, 0xffffffff ;  /* 0xffffffff02047836 */ /* 0x000fe20000000000 */
[----:B------:R-:W-:-:S04]  /*00d0*/  ISETP.EQ.OR P0, PT, R0, RZ, !P0 ;  /* 0x000000ff0000720c */ /* 0x000fc80004702670 */
[----:B------:R-:W-:-:S04]  /*00e0*/  ISETP.EQ.OR P0, PT, R7, RZ, P0 ;  /* 0x000000ff0700720c */ /* 0x000fc80000702670 */
[----:B------:R-:W-:-:S13]  /*00f0*/  ISETP.EQ.OR P0, PT, R7, R4, P0 ;  /* 0x000000040700720c */ /* 0x000fda0000702670 */
[----:B------:R-:W-:Y:S05]  /*0100*/  @P0 EXIT ;  /* 0x000000000000094d */ /* 0x000fea0003800000 */
[----:B------:R-:W-:-:S04]  /*0110*/  ISETP.GE.AND P0, PT, R0, R3, PT ;  /* 0x000000030000720c */ /* 0x000fc80003f06270 */
[----:B------:R-:W-:-:S13]  /*0120*/  ISETP.GE.OR P0, PT, R7, R2, P0 ;  /* 0x000000020700720c */ /* 0x000fda0000706670 */
[----:B------:R-:W-:Y:S05]  /*0130*/  @P0 EXIT ;  /* 0x000000000000094d */ /* 0x000fea0003800000 */
[----:B------:R-:W0:Y:S01]  /*0140*/  LDC.64 R8, c[0x0][0x380] ;  /* 0x0000e000ff087b82 */ /* 0x000e220000000a00 */
[----:B------:R-:W1:Y:S01]  /*0150*/  LDCU.64 UR6, c[0x0][0x380] ;  /* 0x00007000ff0677ac */ /* 0x000e620008000a00 */
[C---:B------:R-:W-:Y:S01]  /*0160*/  IMAD R22, R0.reuse, R2, RZ ;  /* 0x0000000200167224 */ /* 0x040fe200078e02ff */
[----:B------:R-:W-:Y:S01]  /*0170*/  SHF.R.S32.HI R13, RZ, 0x1f, R7 ;  /* 0x0000001fff0d7819 */ /* 0x000fe20000011407 */
[----:B------:R-:W-:Y:S01]  /*0180*/  VIADD R3, R0, 0xffffffff ;  /* 0xffffffff00037836 */ /* 0x000fe20000000000 */
[----:B------:R-:W2:Y:S02]  /*0190*/  LDCU.64 UR4, c[0x0][0x358] ;  /* 0x00006b00ff0477ac */ /* 0x000ea40008000a00 */
[----:B------:R-:W-:Y:S01]  /*01a0*/  IADD3 R0, P0, PT, R7, R22, RZ ;  /* 0x0000001607007210 */ /* 0x000fe20007f1e0ff */
[----:B------:R-:W3:Y:S01]  /*01b0*/  LDC R15, c[0x0][0x3a0] ;  /* 0x0000e800ff0f7b82 */ /* 0x000ee20000000800 */
[----:B------:R-:W-:Y:S02]  /*01c0*/  IMAD R12, R3, R2, RZ ;  /* 0x00000002030c7224 */ /* 0x000fe400078e02ff */
[----:B------:R-:W-:-:S05]  /*01d0*/  LEA.HI.X.SX32 R17, R22, R13, 0x1, P0 ;  /* 0x0000000d16117211 */ /* 0x000fca00000f0eff */
[----:B------:R-:W3:Y:S08]  /*01e0*/  LDC.64 R10, c[0x0][0x398] ;  /* 0x0000e600ff0a7b82 */ /* 0x000ef00000000a00 */
[----:B------:R-:W4:Y:S01]  /*01f0*/  LDC.64 R4, c[0x0][0x398] ;  /* 0x0000e600ff047b82 */ /* 0x000f220000000a00 */
[----:B-1----:R-:W-:Y:S01]  /*0200*/  LEA R20, P0, R0, UR6, 0x2 ;  /* 0x0000000600147c11 */ /* 0x002fe2000f8010ff */
[----:B------:R-:W-:Y:S01]  /*0210*/  IMAD.IADD R22, R22, 0x1, R2 ;  /* 0x0000000116167824 */ /* 0x000fe200078e0202 */
[C---:B------:R-:W-:Y:S01]  /*0220*/  IADD3 R25, P1, PT, R7.reuse, R12, RZ ;  /* 0x0000000c07197210 */ /* 0x040fe20007f3e0ff */
[----:B------:R-:W-:Y:S01]  /*0230*/  IMAD.IADD R3, R7, 0x1, R12 ;  /* 0x0000000107037824 */ /* 0x000fe200078e020c */
[----:B------:R-:W-:-:S02]  /*0240*/  LEA.HI.X R21, R0, UR7, R17, 0x2, P0 ;  /* 0x0000000700157c11 */ /* 0x000fc400080f1411 */
[----:B------:R-:W-:Y:S01]  /*0250*/  IADD3 R14, P0, PT, R7, R22, RZ ;  /* 0x00000016070e7210 */ /* 0x000fe20007f1e0ff */
[----:B0-----:R-:W-:Y:S01]  /*0260*/  IMAD.WIDE R8, R3, 0x4, R8 ;  /* 0x0000000403087825 */ /* 0x001fe200078e0208 */
[-C--:B------:R-:W-:Y:S02]  /*0270*/  LEA.HI.X.SX32 R26, R12, R13.reuse, 0x1, P1 ;  /* 0x0000000d0c1a7211 */ /* 0x080fe400008f0eff */
[C---:B------:R-:W-:Y:S01]  /*0280*/  LEA R12, P1, R25.reuse, UR6, 0x2 ;  /* 0x00000006190c7c11 */ /* 0x040fe2000f8210ff */
[----:B--2---:R-:W2:Y:S01]  /*0290*/  LDG.E R21, desc[UR4][R20.64+-0x4] ;  /* 0xfffffc0414157981 */ /* 0x004ea2000c1e1900 */
[----:B------:R-:W-:Y:S02]  /*02a0*/  LEA.HI.X.SX32 R23, R22, R13, 0x1, P0 ;  /* 0x0000000d16177211 */ /* 0x000fe400000f0eff */
[----:B------:R-:W-:Y:S01]  /*02b0*/  LEA.HI.X R13, R25, UR7, R26, 0x2, P1 ;  /* 0x00000007190d7c11 */ /* 0x000fe200088f141a */
[----:B------:R-:W5:Y:S01]  /*02c0*/  LDG.E R17, desc[UR4][R8.64] ;  /* 0x0000000408117981 */ /* 0x000f62000c1e1900 */
[----:B---3--:R-:W-:-:S03]  /*02d0*/  IMAD.WIDE R10, R15, 0x4, R10 ;  /* 0x000000040f0a7825 */ /* 0x008fc600078e020a */
[----:B------:R0:W3:Y:S01]  /*02e0*/  LDG.E R19, desc[UR4][R8.64+0x4] ;  /* 0x0000040408137981 */ /* 0x0000e2000c1e1900 */
[----:B------:R-:W-:-:S03]  /*02f0*/  IMAD.WIDE R6, R2, 0x4, R8 ;  /* 0x0000000402067825 */ /* 0x000fc600078e0208 */
[----:B----4-:R-:W5:Y:S04]  /*0300*/  LDG.E R0, desc[UR4][R4.64+0x4] ;  /* 0x0000040404007981 */ /* 0x010f68000c1e1900 */
[----:B------:R-:W3:Y:S01]  /*0310*/  LDG.E R18, desc[UR4][R4.64+0x8] ;  /* 0x0000080404127981 */ /* 0x000ee2000c1e1900 */
[----:B0-----:R-:W-:-:S03]  /*0320*/  LEA R8, P0, R14, UR6, 0x2 ;  /* 0x000000060e087c11 */ /* 0x001fc6000f8010ff */
[----:B------:R-:W4:Y:S01]  /*0330*/  LDG.E R12, desc[UR4][R12.64+-0x4] ;  /* 0xfffffc040c0c7981 */ /* 0x000f22000c1e1900 */
[----:B------:R-:W-:Y:S01]  /*0340*/  LEA.HI.X R9, R14, UR7, R23, 0x2, P0 ;  /* 0x000000070e097c11 */ /* 0x000fe200080f1417 */
[----:B------:R-:W-:Y:S02]  /*0350*/  IMAD.WIDE R14, R15, 0x4, R10 ;  /* 0x000000040f0e7825 */ /* 0x000fe400078e020a */
[----:B------:R-:W2:Y:S04]  /*0360*/  LDG.E R16, desc[UR4][R10.64] ;  /* 0x000000040a107981 */ /* 0x000ea8000c1e1900 */
[----:B------:R-:W4:Y:S01]  /*0370*/  LDG.E R5, desc[UR4][R4.64] ;  /* 0x0000000404057981 */ /* 0x000f22000c1e1900 */
[----:B------:R-:W-:-:S03]  /*0380*/  IMAD.WIDE R22, R2, 0x4, R6 ;  /* 0x0000000402167825 */ /* 0x000fc600078e0206 */
[----:B------:R-:W4:Y:S04]  /*0390*/  LDG.E R24, desc[UR4][R10.64+0x4] ;  /* 0x000004040a187981 */ /* 0x000f28000c1e1900 */
[----:B------:R-:W4:Y:S04]  /*03a0*/  LDG.E R27, desc[UR4][R6.64] ;  /* 0x00000004061b7981 */ /* 0x000f28000c1e1900 */
[----:B------:R3:W4:Y:S04]  /*03b0*/  LDG.E R20, desc[UR4][R10.64+0x8] ;  /* 0x000008040a147981 */ /* 0x000728000c1e1900 */
[----:B------:R-:W4:Y:S04]  /*03c0*/  LDG.E R25, desc[UR4][R6.64+0x4] ;  /* 0x0000040406197981 */ /* 0x000f28000c1e1900 */
[----:B------:R-:W4:Y:S04]  /*03d0*/  LDG.E R9, desc[UR4][R8.64+-0x4] ;  /* 0xfffffc0408097981 */ /* 0x000f28000c1e1900 */
[----:B------:R-:W4:Y:S04]  /*03e0*/  LDG.E R26, desc[UR4][R14.64] ;  /* 0x000000040e1a7981 */ /* 0x000f28000c1e1900 */
[----:B------:R-:W4:Y:S04]  /*03f0*/  LDG.E R28, desc[UR4][R14.64+0x4] ;  /* 0x000004040e1c7981 */ /* 0x000f28000c1e1900 */
[----:B------:R-:W4:Y:S04]  /*0400*/  LDG.E R29, desc[UR4][R22.64] ;  /* 0x00000004161d7981 */ /* 0x000f28000c1e1900 */
[----:B------:R-:W4:Y:S04]  /*0410*/  LDG.E R10, desc[UR4][R22.64+0x4] ;  /* 0x00000404160a7981 */ /* 0x000f28000c1e1900 */
[----:B------:R-:W4:Y:S01]  /*0420*/  LDG.E R7, desc[UR4][R14.64+0x8] ;  /* 0x000008040e077981 */ /* 0x000f22000c1e1900 */
[----:B------:R-:W-:-:S02]  /*0430*/  IMAD.IADD R3, R3, 0x1, R2 ;  /* 0x0000000103037824 */ /* 0x000fc400078e0202 */
[----:B-----5:R-:W-:Y:S01]  /*0440*/  FMUL R0, R17, R0 ;  /* 0x0000000011007220 */ /* 0x020fe20000400000 */
[----:B---3--:R-:W-:-:S05]  /*0450*/  FMUL R11, R19, R18 ;  /* 0x00000012130b7220 */ /* 0x008fca0000400000 */
[----:B------:R-:W-:Y:S01]  /*0460*/  F2I.TRUNC.NTZ R0, R0 ;  /* 0x0000000000007305 */ /* 0x000fe2000020f100 */
[----:B--2---:R-:W-:Y:S01]  /*0470*/  FMUL R4, R21, R16 ;  /* 0x0000001015047220 */ /* 0x004fe20000400000 */
[----:B----4-:R-:W-:-:S06]  /*0480*/  FMUL R12, R12, R5 ;  /* 0x000000050c0c7220 */ /* 0x010fcc0000400000 */
[----:B------:R-:W-:Y:S01]  /*0490*/  F2I.TRUNC.NTZ R11, R11 ;  /* 0x0000000b000b7305 */ /* 0x000fe2000020f100 */
[----:B------:R-:W-:-:S07]  /*04a0*/  FMUL R24, R27, R24 ;  /* 0x000000181b187220 */ /* 0x000fce0000400000 */
[----:B------:R-:W0:Y:S01]  /*04b0*/  F2I.TRUNC.NTZ R12, R12 ;  /* 0x0000000c000c7305 */ /* 0x000e22000020f100 */
[----:B------:R-:W-:-:S07]  /*04c0*/  FMUL R20, R25, R20 ;  /* 0x0000001419147220 */ /* 0x000fce0000400000 */
[----:B------:R-:W-:Y:S01]  /*04d0*/  F2I.TRUNC.NTZ R4, R4 ;  /* 0x0000000400047305 */ /* 0x000fe2000020f100 */
[----:B------:R-:W-:-:S07]  /*04e0*/  FMUL R9, R9, R26 ;  /* 0x0000001a09097220 */ /* 0x000fce0000400000 */
[----:B------:R-:W1:Y:S01]  /*04f0*/  F2I.TRUNC.NTZ R13, R24 ;  /* 0x00000018000d7305 */ /* 0x000e62000020f100 */
[----:B------:R-:W-:-:S07]  /*0500*/  FMUL R28, R29, R28 ;  /* 0x0000001c1d1c7220 */ /* 0x000fce0000400000 */
[----:B------:R-:W-:Y:S01]  /*0510*/  F2I.TRUNC.NTZ R20, R20 ;  /* 0x0000001400147305 */ /* 0x000fe2000020f100 */
[----:B------:R-:W-:-:S07]  /*0520*/  FMUL R7, R10, R7 ;  /* 0x000000070a077220 */ /* 0x000fce0000400000 */
[----:B------:R-:W2:Y:S01]  /*0530*/  F2I.TRUNC.NTZ R9, R9 ;  /* 0x0000000900097305 */ /* 0x000ea2000020f100 */
[----:B0-----:R-:W-:-:S07]  /*0540*/  IADD3 R0, PT, PT, R11, R0, R12 ;  /* 0x000000000b007210 */ /* 0x001fce0007ffe00c */
[----:B------:R-:W-:Y:S01]  /*0550*/  F2I.TRUNC.NTZ R28, R28 ;  /* 0x0000001c001c7305 */ /* 0x000fe2000020f100 */
[----:B-1----:R-:W-:Y:S02]  /*0560*/  IADD3 R0, PT, PT, R13, R0, R4 ;  /* 0x000000000d007210 */ /* 0x002fe40007ffe004 */
[----:B------:R-:W0:Y:S05]  /*0570*/  LDC.64 R4, c[0x0][0x388] ;  /* 0x0000e200ff047b82 */ /* 0x000e2a0000000a00 */
[----:B------:R-:W1:Y:S01]  /*0580*/  F2I.TRUNC.NTZ R7, R7 ;  /* 0x0000000700077305 */ /* 0x000e62000020f100 */
[----:B--2---:R-:W-:-:S04]  /*0590*/  IADD3 R0, PT, PT, R9, R0, R20 ;  /* 0x0000000009007210 */ /* 0x004fc80007ffe014 */
[----:B-1----:R-:W-:-:S05]  /*05a0*/  IADD3 R0, PT, PT, R7, R0, R28 ;  /* 0x0000000007007210 */ /* 0x002fca0007ffe01c */
[----:B------:R-:W-:-:S05]  /*05b0*/  IMAD.HI R0, R0, 0x38e38e39, RZ ;  /* 0x38e38e3900007827 */ /* 0x000fca00078e02ff */
[----:B------:R-:W-:-:S04]  /*05c0*/  SHF.R.S32.HI R9, RZ, 0x1, R0 ;  /* 0x00000001ff097819 */ /* 0x000fc80000011400 */
[----:B------:R-:W-:Y:S01]  /*05d0*/  LEA.HI R9, R0, R9, RZ, 0x1 ;  /* 0x0000000900097211 */ /* 0x000fe200078f08ff */
[----:B0-----:R-:W-:-:S03]  /*05e0*/  IMAD.WIDE R2, R3, 0x4, R4 ;  /* 0x0000000403027825 */ /* 0x001fc600078e0204 */
[----:B------:R-:W-:-:S05]  /*05f0*/  I2FP.F32.S32 R9, R9 ;  /* 0x0000000900097245 */ /* 0x000fca0000201400 */
[----:B------:R-:W-:Y:S01]  /*0600*/  STG.E desc[UR4][R2.64], R9 ;  /* 0x0000000902007986 */ /* 0x000fe2000c101904 */
[----:B------:R-:W-:Y:S05]  /*0610*/  EXIT ;  /* 0x000000000000794d */ /* 0x000fea0003800000 */
.L_x_0:
[----:B------:R-:W-:-:S00]  /*0620*/  BRA `(.L_x_0) ;  /* 0xfffffffc00fc7947 */ /* 0x000fc0000383ffff */
[----:B------:R-:W-:-:S00]  /*0630*/  NOP ;  /* 0x0000000000007918 */ /* 0x000fc00000000000 */
        /* <DEDUP_REMOVED lines=12> */
.L_x_1:


//--------------------- .nv.shared.reserved.0     --------------------------
	.section	.nv.shared.reserved.0,"aw",@nobits
	.weak		__nv_reservedSMEM_offset_0_alias
	.size		__nv_reservedSMEM_offset_0_alias, 0, 64
	.other		__nv_reservedSMEM_offset_0_alias,@"STO_CUDA_RESERVED_SHARED STV_DEFAULT"
__nv_reservedSMEM_offset_0_alias:
	.zero		0
	.zero		64


//--------------------- .nv.constant0._Z12imgMulKernelPfS_iiS_ii --------------------------
	.section	.nv.constant0._Z12imgMulKernelPfS_iiS_ii,"a",@progbits
	.sectionflags	@""
	.align	4
.nv.constant0._Z12imgMulKernelPfS_iiS_ii:
	.zero		936


//--------------------- SYMBOLS --------------------------

	.type		.nv.reservedSmem.offset0,@object
	.size		.nv.reservedSmem.offset0,0x4
